	.target	sm_120a

	.elftype	@"ET_EXEC"


//--------------------- .note.nv.tkinfo           --------------------------
	.section	.note.nv.tkinfo,"",@"SHT_NOTE"
	.sectionflags	@"SHF_NOTE_NV_TKINFO"
	.tkinfo
        /*0018*/ 	.word	0x00000080
        /*0030*/ 	.string	""
        /*0030*/ 	.string	"ptxas"
        /*0030*/ 	.string	"Cuda compilation tools, release 12.8, V12.8.93"
        /*0030*/ 	.string	"Build cuda_12.8.r12.8/compiler.35583870_0"
        /*0030*/ 	.string	"-v  -lineinfo  -arch sm_120a "



//--------------------- .note.nv.cuver            --------------------------
	.section	.note.nv.cuver,"",@"SHT_NOTE"
	.sectionflags	@"SHF_NOTE_NV_CUVER"
        /*0018*/ 	.short	0x0001
        /*001a*/ 	.short	0x0078
        /*001c*/ 	.short	0x0001
        /*001e*/ 	.short	0x0000
        /*0020*/ 	.short	0x0001
        /*0022*/ 	.short	0x0000


//--------------------- .nv.info                  --------------------------
	.section	.nv.info,"",@"SHT_CUDA_INFO"
	.align	4


	//----- nvinfo : EIATTR_REGCOUNT
	.align		4
        /*0000*/ 	.byte	0x04, 0x2f
        /*0002*/ 	.short	(.L_2 - .L_1)
	.align		4
.L_1:
        /*0004*/ 	.word	index@(triton_red_fused__scaled_dot_product_efficient_attention_mean_pow_2)
        /*0008*/ 	.word	0x00000020


	//----- nvinfo : EIATTR_FRAME_SIZE
	.align		4
.L_2:
        /*000c*/ 	.byte	0x04, 0x11
        /*000e*/ 	.short	(.L_4 - .L_3)
	.align		4
.L_3:
        /*0010*/ 	.word	index@(triton_red_fused__scaled_dot_product_efficient_attention_mean_pow_2)
        /*0014*/ 	.word	0x00000000


	//----- nvinfo : EIATTR_MIN_STACK_SIZE
	.align		4
.L_4:
        /*0018*/ 	.byte	0x04, 0x12
        /*001a*/ 	.short	(.L_6 - .L_5)
	.align		4
.L_5:
        /*001c*/ 	.word	index@(triton_red_fused__scaled_dot_product_efficient_attention_mean_pow_2)
        /*0020*/ 	.word	0x00000000
.L_6:


//--------------------- .nv.info.triton_red_fused__scaled_dot_product_efficient_attention_mean_pow_2 --------------------------
	.section	.nv.info.triton_red_fused__scaled_dot_product_efficient_attention_mean_pow_2,"",@"SHT_CUDA_INFO"
	.sectionflags	@""
	.align	4


	//----- nvinfo : EIATTR_CUDA_API_VERSION
	.align		4
        /*0000*/ 	.byte	0x04, 0x37
        /*0002*/ 	.short	(.L_8 - .L_7)
.L_7:
        /*0004*/ 	.word	0x00000080


	//----- nvinfo : EIATTR_KPARAM_INFO
	.align		4
.L_8:
        /*0008*/ 	.byte	0x04, 0x17
        /*000a*/ 	.short	(.L_10 - .L_9)
.L_9:
        /*000c*/ 	.word	0x00000000
        /*0010*/ 	.short	0x0006
        /*0012*/ 	.short	0x0028
        /*0014*/ 	.byte	0x00, 0xf4, 0x21, 0x00


	//----- nvinfo : EIATTR_KPARAM_INFO
	.align		4
.L_10:
        /*0018*/ 	.byte	0x04, 0x17
        /*001a*/ 	.short	(.L_12 - .L_11)
.L_11:
        /*001c*/ 	.word	0x00000000
        /*0020*/ 	.short	0x0005
        /*0022*/ 	.short	0x0024
        /*0024*/ 	.byte	0x00, 0xf0, 0x11, 0x00


	//----- nvinfo : EIATTR_KPARAM_INFO
	.align		4
.L_12:
        /*0028*/ 	.byte	0x04, 0x17
        /*002a*/ 	.short	(.L_14 - .L_13)
.L_13:
        /*002c*/ 	.word	0x00000000
        /*0030*/ 	.short	0x0004
        /*0032*/ 	.short	0x0020
        /*0034*/ 	.byte	0x00, 0xf0, 0x11, 0x00


	//----- nvinfo : EIATTR_KPARAM_INFO
	.align		4
.L_14:
        /*0038*/ 	.byte	0x04, 0x17
        /*003a*/ 	.short	(.L_16 - .L_15)
.L_15:
        /*003c*/ 	.word	0x00000000
        /*0040*/ 	.short	0x0003
        /*0042*/ 	.short	0x0018
        /*0044*/ 	.byte	0x00, 0xf4, 0x21, 0x00


	//----- nvinfo : EIATTR_KPARAM_INFO
	.align		4
.L_16:
        /*0048*/ 	.byte	0x04, 0x17
        /*004a*/ 	.short	(.L_18 - .L_17)
.L_17:
        /*004c*/ 	.word	0x00000000
        /*0050*/ 	.short	0x0002
        /*0052*/ 	.short	0x0010
        /*0054*/ 	.byte	0x00, 0xf4, 0x21, 0x00


	//----- nvinfo : EIATTR_KPARAM_INFO
	.align		4
.L_18:
        /*0058*/ 	.byte	0x04, 0x17
        /*005a*/ 	.short	(.L_20 - .L_19)
.L_19:
        /*005c*/ 	.word	0x00000000
        /*0060*/ 	.short	0x0001
        /*0062*/ 	.short	0x0008
        /*0064*/ 	.byte	0x00, 0xf4, 0x21, 0x00


	//----- nvinfo : EIATTR_KPARAM_INFO
	.align		4
.L_20:
        /*0068*/ 	.byte	0x04, 0x17
        /*006a*/ 	.short	(.L_22 - .L_21)
.L_21:
        /*006c*/ 	.word	0x00000000
        /*0070*/ 	.short	0x0000
        /*0072*/ 	.short	0x0000
        /*0074*/ 	.byte	0x00, 0xf4, 0x21, 0x00


	//----- nvinfo : EIATTR_SPARSE_MMA_MASK
	.align		4
.L_22:
        /*0078*/ 	.byte	0x03, 0x50
        /*007a*/ 	.short	0x0000


	//----- nvinfo : EIATTR_MAXREG_COUNT
	.align		4
        /*007c*/ 	.byte	0x03, 0x1b
        /*007e*/ 	.short	0x0080


	//----- nvinfo : EIATTR_NUM_BARRIERS
	.align		4
        /*0080*/ 	.byte	0x02, 0x4c
        /*0082*/ 	.byte	0x01
	.zero		1


	//----- nvinfo : EIATTR_COOP_GROUP_MASK_REGIDS
	.align		4
        /*0084*/ 	.byte	0x04, 0x29
        /*0086*/ 	.short	(.L_24 - .L_23)


	//   ....[0]....
.L_23:
        /*0088*/ 	.word	0xffffffff


	//   ....[1]....
        /*008c*/ 	.word	0xffffffff


	//   ....[2]....
        /*0090*/ 	.word	0xffffffff


	//   ....[3]....
        /*0094*/ 	.word	0xffffffff


	//   ....[4]....
        /*0098*/ 	.word	0xffffffff


	//   ....[5]....
        /*009c*/ 	.word	0xffffffff


	//   ....[6]....
        /*00a0*/ 	.word	0xffffffff


	//   ....[7]....
        /*00a4*/ 	.word	0xffffffff


	//   ....[8]....
        /*00a8*/ 	.word	0xffffffff


	//----- nvinfo : EIATTR_COOP_GROUP_INSTR_OFFSETS
	.align		4
.L_24:
        /*00ac*/ 	.byte	0x04, 0x28
        /*00ae*/ 	.short	(.L_26 - .L_25)


	//   ....[0]....
.L_25:
        /*00b0*/ 	.word	0x00000460


	//   ....[1]....
        /*00b4*/ 	.word	0x00000500


	//   ....[2]....
        /*00b8*/ 	.word	0x000005c0


	//   ....[3]....
        /*00bc*/ 	.word	0x000005f0


	//   ....[4]....
        /*00c0*/ 	.word	0x00000630


	//   ....[5]....
        /*00c4*/ 	.word	0x000006c0


	//   ....[6]....
        /*00c8*/ 	.word	0x000006e0


	//   ....[7]....
        /*00cc*/ 	.word	0x00000700


	//   ....[8]....
        /*00d0*/ 	.word	0x00000730


	//----- nvinfo : EIATTR_VRC_CTA_INIT_COUNT
	.align		4
.L_26:
        /*00d4*/ 	.byte	0x02, 0x4a
	.zero		1
	.zero		1


	//----- nvinfo : EIATTR_EXIT_INSTR_OFFSETS
	.align		4
        /*00d8*/ 	.byte	0x04, 0x1c
        /*00da*/ 	.short	(.L_28 - .L_27)


	//   ....[0]....
.L_27:
        /*00dc*/ 	.word	0x00000e70


	//   ....[1]....
        /*00e0*/ 	.word	0x00000e90


	//----- nvinfo : EIATTR_REQNTID
	.align		4
.L_28:
        /*00e4*/ 	.byte	0x04, 0x10
        /*00e6*/ 	.short	(.L_30 - .L_29)
.L_29:
        /*00e8*/ 	.word	0x00000200
        /*00ec*/ 	.word	0x00000001
        /*00f0*/ 	.word	0x00000001


	//----- nvinfo : EIATTR_CBANK_PARAM_SIZE
	.align		4
.L_30:
        /*00f4*/ 	.byte	0x03, 0x19
        /*00f6*/ 	.short	0x0030


	//----- nvinfo : EIATTR_PARAM_CBANK
	.align		4
        /*00f8*/ 	.byte	0x04, 0x0a
        /*00fa*/ 	.short	(.L_32 - .L_31)
	.align		4
.L_31:
        /*00fc*/ 	.word	index@(.nv.constant0.triton_red_fused__scaled_dot_product_efficient_attention_mean_pow_2)
        /*0100*/ 	.short	0x0380
        /*0102*/ 	.short	0x0030


	//----- nvinfo : EIATTR_SW_WAR
	.align		4
.L_32:
        /*0104*/ 	.byte	0x04, 0x36
        /*0106*/ 	.short	(.L_34 - .L_33)
.L_33:
        /*0108*/ 	.word	0x00000000
.L_34:


//--------------------- .nv.compat                --------------------------
	.section	.nv.compat,"",@"SHT_CUDA_COMPAT_INFO"
	.align	4
        /*0000*/ 	.byte	0x02, 0x02, 0x01, 0x00, 0x02, 0x05, 0x05, 0x00, 0x02, 0x03, 0x00, 0x00, 0x02, 0x06, 0x01, 0x00


//--------------------- .nv.callgraph             --------------------------
	.section	.nv.callgraph,"",@"SHT_CUDA_CALLGRAPH"
	.align	4
	.sectionentsize	8
	.align		4
        /*0000*/ 	.word	0x00000000
	.align		4
        /*0004*/ 	.word	0xffffffff
	.align		4
        /*0008*/ 	.word	0x00000000
	.align		4
        /*000c*/ 	.word	0xfffffffe
	.align		4
        /*0010*/ 	.word	0x00000000
	.align		4
        /*0014*/ 	.word	0xfffffffd
	.align		4
        /*0018*/ 	.word	0x00000000
	.align		4
        /*001c*/ 	.word	0xfffffffc


//--------------------- .nv.constant4             --------------------------
	.section	.nv.constant4,"a",@progbits
	.align	8
	.align		8
.nv.constant4:
        /*0000*/ 	.dword	_$_str


//--------------------- .text.triton_red_fused__scaled_dot_product_efficient_attention_mean_pow_2 --------------------------
	.section	.text.triton_red_fused__scaled_dot_product_efficient_attention_mean_pow_2,"ax",@progbits
	.align	128
        .global         triton_red_fused__scaled_dot_product_efficient_attention_mean_pow_2
        .type           triton_red_fused__scaled_dot_product_efficient_attention_mean_pow_2,@function
        .size           triton_red_fused__scaled_dot_product_efficient_attention_mean_pow_2,(.L_x_2 - triton_red_fused__scaled_dot_product_efficient_attention_mean_pow_2)
        .other          triton_red_fused__scaled_dot_product_efficient_attention_mean_pow_2,@"STO_CUDA_ENTRY STV_DEFAULT"
triton_red_fused__scaled_dot_product_efficient_attention_mean_pow_2:
.text.triton_red_fused__scaled_dot_product_efficient_attention_mean_pow_2:
[----:B------:R-:W0:Y:S01]  /*0000*/  LDC R1, c[0x0][0x37c] ;  /* 0x0000df00ff017b82 */ /* 0x000e220000000800 */
[----:B------:R-:W1:Y:S01]  /*0010*/  S2R R17, SR_TID.X ;  /* 0x0000000000117919 */ /* 0x000e620000002100 */
[----:B------:R-:W2:Y:S01]  /*0020*/  S2R R18, SR_CTAID.X ;  /* 0x0000000000127919 */ /* 0x000ea20000002500 */
[----:B-1----:R-:W-:Y:S01]  /*0030*/  IMAD.SHL.U32 R11, R17, 0x4, RZ ;  /* 0x00000004110b7824 */ /* 0x002fe200078e00ff */
[C---:B--2---:R-:W-:Y:S01]  /*0040*/  ISETP.GE.U32.AND P0, PT, R18.reuse, 0xd200, PT ;  /* 0x0000d2001200780c */ /* 0x044fe20003f06070 */
[----:B------:R-:W-:-:S03]  /*0050*/  IMAD R2, R18, 0x1400, RZ ;  /* 0x0000140012027824 */ /* 0x000fc600078e02ff */
[----:B------:R-:W-:-:S04]  /*0060*/  LOP3.LUT R4, R11, 0x7fc, RZ, 0xc0, !PT ;  /* 0x000007fc0b047812 */ /* 0x000fc800078ec0ff */
[----:B------:R-:W-:-:S05]  /*0070*/  IADD3 R0, PT, PT, R4, R2, RZ ;  /* 0x0000000204007210 */ /* 0x000fca0007ffe0ff */
[----:B------:R-:W-:Y:S01]  /*0080*/  @P0 SHF.R.S32.HI R9, RZ, 0x1f, R0 ;  /* 0x0000001fff090819 */ /* 0x000fe20000011400 */
[----:B------:R-:W-:Y:S01]  /*0090*/  @P0 MOV R6, RZ ;  /* 0x000000ff00060202 */ /* 0x000fe20000000f00 */
[----:B------:R-:W-:Y:S01]  /*00a0*/  @P0 MOV R5, RZ ;  /* 0x000000ff00050202 */ /* 0x000fe20000000f00 */
[----:B------:R-:W-:Y:S01]  /*00b0*/  @P0 MOV R8, R0 ;  /* 0x0000000000080202 */ /* 0x000fe20000000f00 */
[----:B0-----:R-:W-:Y:S06]  /*00c0*/  @P0 BRA `(.L_x_0) ;  /* 0x0000000000e40947 */ /* 0x001fec0003800000 */
[----:B------:R-:W0:Y:S01]  /*00d0*/  LDC.64 R12, c[0x0][0x380] ;  /* 0x0000e000ff0c7b82 */ /* 0x000e220000000a00 */
[----:B------:R-:W1:Y:S01]  /*00e0*/  LDCU.64 UR6, c[0x0][0x380] ;  /* 0x00007000ff0677ac */ /* 0x000e620008000a00 */
[----:B------:R-:W-:Y:S01]  /*00f0*/  IADD3 R9, PT, PT, R2, 0x800, R11 ;  /* 0x0000080002097810 */ /* 0x000fe20007ffe00b */
[----:B------:R-:W-:Y:S01]  /*0100*/  HFMA2 R5, -RZ, RZ, 0, 0 ;  /* 0x00000000ff057431 */ /* 0x000fe200000001ff */
[----:B------:R-:W-:Y:S01]  /*0110*/  UMOV UR4, 0xf0 ;  /* 0x000000f000047882 */ /* 0x000fe20000000000 */
[----:B------:R-:W-:Y:S01]  /*0120*/  LOP3.LUT R10, R4, 0x1000, RZ, 0xfc, !PT ;  /* 0x00001000040a7812 */ /* 0x000fe200078efcff */
[----:B------:R-:W-:Y:S01]  /*0130*/  USHF.R.U32 UR4, UR4, 0x4, URZ ;  /* 0x0000000404047899 */ /* 0x000fe200080016ff */
[----:B------:R-:W-:-:S03]  /*0140*/  UMOV UR5, 0x140 ;  /* 0x0000014000057882 */ /* 0x000fc60000000000 */
[----:B------:R-:W-:-:S04]  /*0150*/  ULOP3.LUT UR5, UR5, 0xf, UR4, 0xf8, !UPT ;  /* 0x0000000f05057892 */ /* 0x000fc8000f8ef804 */
[----:B------:R-:W-:Y:S01]  /*0160*/  USHF.L.U32 UR5, UR5, 0x14, URZ ;  /* 0x0000001405057899 */ /* 0x000fe200080006ff */
[----:B------:R-:W-:Y:S01]  /*0170*/  UMOV UR4, URZ ;  /* 0x000000ff00047c82 */ /* 0x000fe20008000000 */
[----:B------:R-:W-:-:S05]  /*0180*/  MOV R3, RZ ;  /* 0x000000ff00037202 */ /* 0x000fca0000000f00 */
[----:B------:R-:W-:Y:S02]  /*0190*/  IADD.64 R6, R2, R4 ;  /* 0x0000000402067235 */ /* 0x000fe400078e0200 */
[----:B------:R-:W-:Y:S01]  /*01a0*/  ISETP.GE.U32.AND P1, PT, R10, 0x1400, PT ;  /* 0x000014000a00780c */ /* 0x000fe20003f26070 */
[----:B0-----:R-:W-:-:S04]  /*01b0*/  IMAD.WIDE.U32 R8, R9, 0x2, R12 ;  /* 0x0000000209087825 */ /* 0x001fc800078e000c */
[----:B------:R-:W-:Y:S02]  /*01c0*/  IMAD.WIDE.U32 R12, R0, 0x2, R12 ;  /* 0x00000002000c7825 */ /* 0x000fe400078e000c */
[----:B------:R-:W2:Y:S01]  /*01d0*/  LDG.E.EL.64 R8, desc[UR4][R8.64] ;  /* 0x0000000408087981 */ /* 0x000ea2000c2e1b00 */
[----:B-1----:R-:W-:-:S03]  /*01e0*/  LEA R14, P2, R6, UR6, 0x1 ;  /* 0x00000006060e7c11 */ /* 0x002fc6000f8408ff */
[----:B------:R-:W3:Y:S01]  /*01f0*/  LDG.E.EL.64 R12, desc[UR4][R12.64] ;  /* 0x000000040c0c7981 */ /* 0x000ee2000c2e1b00 */
[----:B------:R-:W-:Y:S01]  /*0200*/  LEA.HI.X R15, R6, UR7, R7, 0x1, P2 ;  /* 0x00000007060f7c11 */ /* 0x000fe200090f0c07 */
[----:B------:R-:W-:-:S06]  /*0210*/  CS2R R6, SRZ ;  /* 0x0000000000067805 */ /* 0x000fcc000001ff00 */
[----:B------:R-:W4:Y:S01]  /*0220*/  @!P1 LDG.E.EL.64 R6, desc[UR4][R14.64+0x2000] ;  /* 0x002000040e069981 */ /* 0x000f22000c2e1b00 */
[----:B--2---:R-:W-:Y:S01]  /*0230*/  IMAD.U32 R16, R9, 0x10000, RZ ;  /* 0x0001000009107824 */ /* 0x004fe200078e00ff */
[----:B------:R-:W-:Y:S02]  /*0240*/  PRMT R9, R8, 0x7632, R9 ;  /* 0x0000763208097816 */ /* 0x000fe40000000009 */
[----:B---3--:R-:W-:Y:S01]  /*0250*/  SHF.L.U32 R10, R13, 0x10, RZ ;  /* 0x000000100d0a7819 */ /* 0x008fe200000006ff */
[----:B------:R-:W-:Y:S01]  /*0260*/  FMUL R19, R16, R16 ;  /* 0x0000001010137220 */ /* 0x000fe20000400000 */
[C---:B------:R-:W-:Y:S02]  /*0270*/  SHF.L.U32 R16, R9.reuse, 0x10, RZ ;  /* 0x0000001009107819 */ /* 0x040fe400000006ff */
[----:B------:R-:W-:Y:S01]  /*0280*/  PRMT R9, R9, 0x7632, R9 ;  /* 0x0000763209097816 */ /* 0x000fe20000000009 */
[----:B------:R-:W-:Y:S01]  /*0290*/  FFMA R10, R10, R10, R19 ;  /* 0x0000000a0a0a7223 */ /* 0x000fe20000000013 */
[----:B------:R-:W-:Y:S01]  /*02a0*/  IMAD.U32 R19, R8, 0x10000, RZ ;  /* 0x0001000008137824 */ /* 0x000fe200078e00ff */
[C---:B------:R-:W-:Y:S01]  /*02b0*/  PRMT R8, R12.reuse, 0x7632, R8 ;  /* 0x000076320c087816 */ /* 0x040fe20000000008 */
[----:B------:R-:W-:Y:S01]  /*02c0*/  IMAD.U32 R12, R12, 0x10000, RZ ;  /* 0x000100000c0c7824 */ /* 0x000fe200078e00ff */
[----:B----4-:R-:W-:Y:S01]  /*02d0*/  PRMT R14, R6, 0x7632, R14 ;  /* 0x00007632060e7816 */ /* 0x010fe2000000000e */
[----:B------:R-:W-:Y:S01]  /*02e0*/  FMUL R19, R19, R19 ;  /* 0x0000001313137220 */ /* 0x000fe20000400000 */
[----:B------:R-:W-:Y:S01]  /*02f0*/  SHF.L.U32 R8, R8, 0x10, RZ ;  /* 0x0000001008087819 */ /* 0x000fe200000006ff */
[----:B------:R-:W-:Y:S01]  /*0300*/  FMUL R15, R16, R16 ;  /* 0x00000010100f7220 */ /* 0x000fe20000400000 */
[----:B------:R-:W-:Y:S01]  /*0310*/  PRMT R13, R13, 0x7632, R13 ;  /* 0x000076320d0d7816 */ /* 0x000fe2000000000d */
[----:B------:R-:W-:Y:S01]  /*0320*/  FFMA R12, R12, R12, R19 ;  /* 0x0000000c0c0c7223 */ /* 0x000fe20000000013 */
[----:B------:R-:W-:Y:S01]  /*0330*/  SHF.L.U32 R14, R14, 0x10, RZ ;  /* 0x000000100e0e7819 */ /* 0x000fe200000006ff */
[----:B------:R-:W-:-:S02]  /*0340*/  IMAD.U32 R9, R9, 0x10000, RZ ;  /* 0x0001000009097824 */ /* 0x000fc400078e00ff */
[----:B------:R-:W-:Y:S01]  /*0350*/  FFMA R15, R8, R8, R15 ;  /* 0x00000008080f7223 */ /* 0x000fe2000000000f */
[----:B------:R-:W-:Y:S01]  /*0360*/  IMAD.U32 R19, R6, 0x10000, RZ ;  /* 0x0001000006137824 */ /* 0x000fe200078e00ff */
[----:B------:R-:W-:Y:S01]  /*0370*/  SHF.L.U32 R13, R13, 0x10, RZ ;  /* 0x000000100d0d7819 */ /* 0x000fe200000006ff */
[----:B------:R-:W-:Y:S01]  /*0380*/  FMUL R6, R9, R9 ;  /* 0x0000000909067220 */ /* 0x000fe20000400000 */
[C---:B------:R-:W-:Y:S01]  /*0390*/  PRMT R8, R7.reuse, 0x7632, R8 ;  /* 0x0000763207087816 */ /* 0x040fe20000000008 */
[----:B------:R-:W-:Y:S02]  /*03a0*/  IMAD.U32 R7, R7, 0x10000, RZ ;  /* 0x0001000007077824 */ /* 0x000fe400078e00ff */
[----:B------:R-:W-:Y:S01]  /*03b0*/  @!P1 FFMA R12, R19, R19, R12 ;  /* 0x00000013130c9223 */ /* 0x000fe2000000000c */
[----:B------:R-:W-:Y:S01]  /*03c0*/  @!P1 FFMA R15, R14, R14, R15 ;  /* 0x0000000e0e0f9223 */ /* 0x000fe2000000000f */
[----:B------:R-:W-:Y:S01]  /*03d0*/  SHF.L.U32 R9, R8, 0x10, RZ ;  /* 0x0000001008097819 */ /* 0x000fe200000006ff */
[----:B------:R-:W-:Y:S01]  /*03e0*/  FFMA R6, R13, R13, R6 ;  /* 0x0000000d0d067223 */ /* 0x000fe20000000006 */
[----:B------:R-:W-:Y:S01]  /*03f0*/  @!P1 FFMA R10, R7, R7, R10 ;  /* 0x00000007070a9223 */ /* 0x000fe2000000000a */
[----:B------:R-:W-:Y:S01]  /*0400*/  FADD R15, R15, R12 ;  /* 0x0000000c0f0f7221 */ /* 0x000fe20000000000 */
[----:B------:R-:W-:Y:S01]  /*0410*/  MOV R8, R0 ;  /* 0x0000000000087202 */ /* 0x000fe20000000f00 */
[----:B------:R-:W-:Y:S01]  /*0420*/  @!P1 FFMA R6, R9, R9, R6 ;  /* 0x0000000909069223 */ /* 0x000fe20000000006 */
[----:B------:R-:W-:Y:S01]  /*0430*/  SHF.R.S32.HI R9, RZ, 0x1f, R0 ;  /* 0x0000001fff097819 */ /* 0x000fe20000011400 */
[----:B------:R-:W-:-:S04]  /*0440*/  FADD R15, R10, R15 ;  /* 0x0000000f0a0f7221 */ /* 0x000fc80000000000 */
[----:B------:R-:W-:-:S07]  /*0450*/  FADD R6, R6, R15 ;  /* 0x0000000f06067221 */ /* 0x000fce0000000000 */
.L_x_0:
[----:B------:R-:W0:Y:S01]  /*0460*/  SHFL.BFLY PT, R3, R6, 0x10, 0x1f ;  /* 0x0e001f0006037f89 */ /* 0x000e2200000e0000 */
[----:B------:R-:W1:Y:S01]  /*0470*/  S2UR UR5, SR_CgaCtaId ;  /* 0x00000000000579c3 */ /* 0x000e620000008800 */
[C---:B------:R-:W-:Y:S01]  /*0480*/  LOP3.LUT P1, RZ, R17.reuse, 0x1f, RZ, 0xc0, !PT ;  /* 0x0000001f11ff7812 */ /* 0x040fe2000782c0ff */
[----:B------:R-:W-:Y:S01]  /*0490*/  UMOV UR4, 0x400 ;  /* 0x0000040000047882 */ /* 0x000fe20000000000 */
[----:B------:R-:W-:Y:S01]  /*04a0*/  ISETP.GE.U32.AND P2, PT, R17, 0x10, PT ;  /* 0x000000101100780c */ /* 0x000fe20003f46070 */
[----:B------:R-:W2:Y:S01]  /*04b0*/  LDCU.64 UR6, c[0x0][0x388] ;  /* 0x00007100ff0677ac */ /* 0x000ea20008000a00 */
[----:B------:R-:W-:Y:S02]  /*04c0*/  IMAD.SHL.U32 R14, R8, 0x2, RZ ;  /* 0x00000002080e7824 */ /* 0x000fe400078e00ff */
[----:B0-----:R-:W-:Y:S01]  /*04d0*/  FADD R3, R3, R6 ;  /* 0x0000000603037221 */ /* 0x001fe20000000000 */
[----:B-1----:R-:W-:-:S03]  /*04e0*/  ULEA UR4, UR5, UR4, 0x18 ;  /* 0x0000000405047291 */ /* 0x002fc6000f8ec0ff */
[----:B------:R-:W-:Y:S01]  /*04f0*/  UMOV UR5, 0xf0 ;  /* 0x000000f000057882 */ /* 0x000fe20000000000 */
[----:B------:R-:W0:Y:S01]  /*0500*/  SHFL.BFLY PT, R0, R3, 0x8, 0x1f ;  /* 0x0d001f0003007f89 */ /* 0x000e2200000e0000 */
[----:B------:R-:W-:Y:S01]  /*0510*/  USHF.R.U32 UR8, UR5, 0x4, URZ ;  /* 0x0000000405087899 */ /* 0x000fe200080016ff */
[----:B------:R-:W-:-:S03]  /*0520*/  UMOV UR9, 0x120 ;  /* 0x0000012000097882 */ /* 0x000fc60000000000 */
[----:B------:R-:W-:-:S04]  /*0530*/  ULOP3.LUT UR9, UR9, 0xf, UR8, 0xf8, !UPT ;  /* 0x0000000f09097892 */ /* 0x000fc8000f8ef808 */
[----:B------:R-:W-:Y:S01]  /*0540*/  USHF.L.U32 UR9, UR9, 0x14, URZ ;  /* 0x0000001409097899 */ /* 0x000fe200080006ff */
[----:B------:R-:W-:Y:S01]  /*0550*/  UMOV UR8, URZ ;  /* 0x000000ff00087c82 */ /* 0x000fe20008000000 */
[----:B------:R-:W-:Y:S01]  /*0560*/  USHF.R.U32 UR10, UR5, 0x4, URZ ;  /* 0x00000004050a7899 */ /* 0x000fe200080016ff */
[----:B------:R-:W-:-:S03]  /*0570*/  UMOV UR11, 0x140 ;  /* 0x00000140000b7882 */ /* 0x000fc60000000000 */
[----:B------:R-:W-:-:S04]  /*0580*/  ULOP3.LUT UR11, UR11, 0xf, UR10, 0xf8, !UPT ;  /* 0x0000000f0b0b7892 */ /* 0x000fc8000f8ef80a */
[----:B------:R-:W-:Y:S01]  /*0590*/  USHF.L.U32 UR11, UR11, 0x14, URZ ;  /* 0x000000140b0b7899 */ /* 0x000fe200080006ff */
[----:B------:R-:W-:Y:S01]  /*05a0*/  UMOV UR10, URZ ;  /* 0x000000ff000a7c82 */ /* 0x000fe20008000000 */
[----:B0-----:R-:W-:-:S05]  /*05b0*/  FADD R7, R3, R0 ;  /* 0x0000000003077221 */ /* 0x001fca0000000000 */
[----:B------:R-:W0:Y:S02]  /*05c0*/  SHFL.BFLY PT, R0, R7, 0x4, 0x1f ;  /* 0x0c801f0007007f89 */ /* 0x000e2400000e0000 */
[----:B0-----:R-:W-:Y:S01]  /*05d0*/  FADD R10, R7, R0 ;  /* 0x00000000070a7221 */ /* 0x001fe20000000000 */
[----:B------:R-:W-:-:S04]  /*05e0*/  SHF.R.U32.HI R0, RZ, 0x5, R17 ;  /* 0x00000005ff007819 */ /* 0x000fc80000011611 */
[----:B------:R-:W0:Y:S01]  /*05f0*/  SHFL.BFLY PT, R13, R10, 0x2, 0x1f ;  /* 0x0c401f000a0d7f89 */ /* 0x000e2200000e0000 */
[----:B------:R-:W-:-:S04]  /*0600*/  LOP3.LUT R0, R0, 0xf, RZ, 0xc0, !PT ;  /* 0x0000000f00007812 */ /* 0x000fc800078ec0ff */
[----:B------:R-:W-:Y:S01]  /*0610*/  LEA R0, R0, UR4, 0x2 ;  /* 0x0000000400007c11 */ /* 0x000fe2000f8e10ff */
[----:B0-----:R-:W-:-:S05]  /*0620*/  FADD R13, R10, R13 ;  /* 0x0000000d0a0d7221 */ /* 0x001fca0000000000 */
[----:B------:R-:W0:Y:S02]  /*0630*/  SHFL.BFLY PT, R12, R13, 0x1, 0x1f ;  /* 0x0c201f000d0c7f89 */ /* 0x000e2400000e0000 */
[----:B0-----:R-:W-:-:S05]  /*0640*/  FADD R15, R13, R12 ;  /* 0x0000000c0d0f7221 */ /* 0x001fca0000000000 */
[----:B------:R0:W-:Y:S01]  /*0650*/  @!P1 STS [R0], R15 ;  /* 0x0000000f00009388 */ /* 0x0001e20000000800 */
[----:B------:R-:W-:Y:S01]  /*0660*/  BAR.SYNC.DEFER_BLOCKING 0x0 ;  /* 0x0000000000007b1d */ /* 0x000fe20000010000 */
[----:B------:R-:W-:Y:S01]  /*0670*/  ISETP.NE.AND P1, PT, R17, RZ, PT ;  /* 0x000000ff1100720c */ /* 0x000fe20003f25270 */
[----:B0-----:R-:W-:-:S04]  /*0680*/  SHF.L.U64.HI R15, R8, 0x1, R9 ;  /* 0x00000001080f7819 */ /* 0x001fc80000010209 */
[----:B------:R-:W0:Y:S01]  /*0690*/  @!P2 LDS R16, [R11+UR4] ;  /* 0x000000040b10a984 */ /* 0x000e220008000800 */
[----:B--2---:R-:W-:-:S04]  /*06a0*/  LEA R8, P2, R4, UR6, 0x1 ;  /* 0x0000000604087c11 */ /* 0x004fc8000f8408ff */
[----:B------:R-:W-:Y:S01]  /*06b0*/  LEA.HI.X R9, R4, UR7, R5, 0x1, P2 ;  /* 0x0000000704097c11 */ /* 0x000fe200090f0c05 */
[----:B0-----:R-:W0:Y:S02]  /*06c0*/  SHFL.BFLY PT, R3, R16, 0x8, 0x1f ;  /* 0x0d001f0010037f89 */ /* 0x001e2400000e0000 */
[----:B0-----:R-:W-:-:S05]  /*06d0*/  FADD R3, R16, R3 ;  /* 0x0000000310037221 */ /* 0x001fca0000000000 */
[----:B------:R-:W0:Y:S02]  /*06e0*/  SHFL.BFLY PT, R6, R3, 0x4, 0x1f ;  /* 0x0c801f0003067f89 */ /* 0x000e2400000e0000 */
[----:B0-----:R-:W-:-:S05]  /*06f0*/  FADD R10, R3, R6 ;  /* 0x00000006030a7221 */ /* 0x001fca0000000000 */
[----:B------:R-:W0:Y:S02]  /*0700*/  SHFL.BFLY PT, R7, R10, 0x2, 0x1f ;  /* 0x0c401f000a077f89 */ /* 0x000e2400000e0000 */
[----:B0-----:R-:W-:Y:S02]  /*0710*/  FADD R19, R10, R7 ;  /* 0x000000070a137221 */ /* 0x001fe40000000000 */
[----:B------:R-:W0:Y:S03]  /*0720*/  LDC.64 R6, c[0x0][0x380] ;  /* 0x0000e000ff067b82 */ /* 0x000e260000000a00 */
[----:B------:R-:W1:Y:S01]  /*0730*/  SHFL.BFLY PT, R12, R19, 0x1, 0x1f ;  /* 0x0c201f00130c7f89 */ /* 0x000e6200000e0000 */
[----:B0-----:R-:W-:Y:S02]  /*0740*/  IADD.64 R20, R14, R6 ;  /* 0x000000060e147235 */ /* 0x001fe400078e0200 */
[----:B-1----:R-:W-:Y:S01]  /*0750*/  FADD R22, R19, R12 ;  /* 0x0000000c13167221 */ /* 0x002fe20000000000 */
[----:B------:R-:W-:-:S04]  /*0760*/  CS2R R12, SRZ ;  /* 0x00000000000c7805 */ /* 0x000fc8000001ff00 */
[----:B------:R-:W-:Y:S01]  /*0770*/  @!P1 STS [R11+UR4], R22 ;  /* 0x000000160b009988 */ /* 0x000fe20008000804 */
[----:B------:R-:W-:Y:S06]  /*0780*/  BAR.SYNC.DEFER_BLOCKING 0x0 ;  /* 0x0000000000007b1d */ /* 0x000fec0000010000 */
[----:B------:R-:W2:Y:S04]  /*0790*/  @!P0 LDG.E.EF.64 R12, desc[UR8][R20.64] ;  /* 0x00000008140c8981 */ /* 0x000ea8000c0e1b00 */
[----:B------:R-:W3:Y:S01]  /*07a0*/  LDG.E.EL.64 R16, desc[UR10][R8.64] ;  /* 0x0000000a08107981 */ /* 0x000ee2000c2e1b00 */
[----:B------:R-:W-:Y:S01]  /*07b0*/  MOV R3, 0x394ccccd ;  /* 0x394ccccd00037802 */ /* 0x000fe20000000f00 */
[----:B------:R-:W0:Y:S02]  /*07c0*/  LDCU.64 UR6, c[0x0][0x358] ;  /* 0x00006b00ff0677ac */ /* 0x000e240008000a00 */
[----:B------:R-:W1:Y:S02]  /*07d0*/  LDS R0, [UR4] ;  /* 0x00000004ff007984 */ /* 0x000e640008000800 */
[----:B-1----:R-:W-:-:S06]  /*07e0*/  FFMA R0, R0, R3, 9.9999999747524270788e-07 ;  /* 0x358637bd00007423 */ /* 0x002fcc0000000003 */
[----:B------:R-:W1:Y:S01]  /*07f0*/  MUFU.RSQ R0, R0 ;  /* 0x0000000000007308 */ /* 0x000e620000001400 */
[----:B--2---:R-:W-:Y:S02]  /*0800*/  SHF.L.U32 R3, R12, 0x10, RZ ;  /* 0x000000100c037819 */ /* 0x004fe400000006ff */
[C---:B------:R-:W-:Y:S01]  /*0810*/  PRMT R22, R13.reuse, 0x7632, R22 ;  /* 0x000076320d167816 */ /* 0x040fe20000000016 */
[----:B---3--:R-:W-:Y:S02]  /*0820*/  IMAD.U32 R10, R16, 0x10000, RZ ;  /* 0x00010000100a7824 */ /* 0x008fe400078e00ff */
[----:B-1----:R-:W-:Y:S01]  /*0830*/  FMUL R11, R0, R3 ;  /* 0x00000003000b7220 */ /* 0x002fe20000400000 */
[----:B------:R-:W-:Y:S02]  /*0840*/  PRMT R3, R12, 0x7632, R3 ;  /* 0x000076320c037816 */ /* 0x000fe40000000003 */
[----:B------:R-:W-:Y:S01]  /*0850*/  SHF.L.U32 R21, R13, 0x10, RZ ;  /* 0x000000100d157819 */ /* 0x000fe200000006ff */
[----:B------:R-:W-:Y:S01]  /*0860*/  FMUL R19, R10, R11 ;  /* 0x0000000b0a137220 */ /* 0x000fe20000400000 */
[----:B------:R-:W1:Y:S01]  /*0870*/  LDC.64 R12, c[0x0][0x398] ;  /* 0x0000e600ff0c7b82 */ /* 0x000e620000000a00 */
[----:B------:R-:W-:Y:S01]  /*0880*/  PRMT R20, R17, 0x7632, R20 ;  /* 0x0000763211147816 */ /* 0x000fe20000000014 */
[----:B------:R-:W-:Y:S01]  /*0890*/  IMAD.U32 R3, R3, 0x10000, RZ ;  /* 0x0001000003037824 */ /* 0x000fe200078e00ff */
[----:B------:R-:W-:Y:S01]  /*08a0*/  SHF.L.U32 R23, R17, 0x10, RZ ;  /* 0x0000001011177819 */ /* 0x000fe200000006ff */
[----:B------:R-:W-:Y:S01]  /*08b0*/  IMAD.U32 R17, R22, 0x10000, RZ ;  /* 0x0001000016117824 */ /* 0x000fe200078e00ff */
[----:B------:R-:W-:Y:S01]  /*08c0*/  PRMT R16, R16, 0x7632, R16 ;  /* 0x0000763210107816 */ /* 0x000fe20000000010 */
[----:B------:R-:W-:-:S02]  /*08d0*/  IMAD.U32 R20, R20, 0x10000, RZ ;  /* 0x0001000014147824 */ /* 0x000fc400078e00ff */
[----:B------:R-:W-:Y:S01]  /*08e0*/  FMUL R22, R0, R21 ;  /* 0x0000001500167220 */ /* 0x000fe20000400000 */
[----:B------:R-:W2:Y:S01]  /*08f0*/  LDC.64 R10, c[0x0][0x390] ;  /* 0x0000e400ff0a7b82 */ /* 0x000ea20000000a00 */
[----:B------:R-:W-:Y:S01]  /*0900*/  SHF.L.U32 R16, R16, 0x10, RZ ;  /* 0x0000001010107819 */ /* 0x000fe200000006ff */
[C---:B------:R-:W-:Y:S01]  /*0910*/  FMUL R17, R0.reuse, R17 ;  /* 0x0000001100117220 */ /* 0x040fe20000400000 */
[----:B------:R-:W-:Y:S01]  /*0920*/  FMUL R3, R0, R3 ;  /* 0x0000000300037220 */ /* 0x000fe20000400000 */
[----:B------:R-:W-:Y:S02]  /*0930*/  FMUL R22, R23, R22 ;  /* 0x0000001617167220 */ /* 0x000fe40000400000 */
[----:B------:R-:W-:Y:S01]  /*0940*/  FMUL R17, R20, R17 ;  /* 0x0000001114117220 */ /* 0x000fe20000400000 */
[----:B------:R-:W-:Y:S01]  /*0950*/  FMUL R16, R16, R3 ;  /* 0x0000000310107220 */ /* 0x000fe20000400000 */
[----:B------:R-:W-:-:S03]  /*0960*/  IADD3 R3, PT, PT, R2, 0x800, R4 ;  /* 0x0000080002037810 */ /* 0x000fc60007ffe004 */
[----:B------:R-:W-:Y:S02]  /*0970*/  F2FP.BF16.F32.PACK_AB R29, R17, R22 ;  /* 0x00000016111d723e */ /* 0x000fe400000010ff */
[----:B------:R-:W-:Y:S01]  /*0980*/  F2FP.BF16.F32.PACK_AB R28, R16, R19 ;  /* 0x00000013101c723e */ /* 0x000fe200000010ff */
[----:B------:R-:W-:Y:S01]  /*0990*/  CS2R R16, SRZ ;  /* 0x0000000000107805 */ /* 0x000fe2000001ff00 */
[----:B------:R-:W-:Y:S01]  /*09a0*/  IMAD.WIDE R24, R3, 0x2, R6 ;  /* 0x0000000203187825 */ /* 0x000fe200078e0206 */
[C---:B-1----:R-:W-:Y:S02]  /*09b0*/  IADD.64 R22, R14.reuse, R12 ;  /* 0x0000000c0e167235 */ /* 0x042fe400078e0200 */
[----:B--2---:R-:W-:-:S06]  /*09c0*/  IADD.64 R20, R14, R10 ;  /* 0x0000000a0e147235 */ /* 0x004fcc00078e0200 */
[----:B0-----:R0:W-:Y:S04]  /*09d0*/  @!P0 STG.E.64 desc[UR6][R20.64], R28 ;  /* 0x0000001c14008986 */ /* 0x0011e8000c101b06 */
[----:B------:R1:W-:Y:S04]  /*09e0*/  @!P0 STG.E.64 desc[UR6][R22.64], R28 ;  /* 0x0000001c16008986 */ /* 0x0003e8000c101b06 */
[----:B------:R-:W2:Y:S04]  /*09f0*/  @!P0 LDG.E.EF.64 R16, desc[UR8][R24.64] ;  /* 0x0000000818108981 */ /* 0x000ea8000c0e1b00 */
[----:B------:R-:W0:Y:S01]  /*0a00*/  LDG.E.EL.64 R14, desc[UR10][R8.64+0x1000] ;  /* 0x0010000a080e7981 */ /* 0x000e22000c2e1b00 */
[----:B------:R-:W-:Y:S01]  /*0a10*/  LOP3.LUT R4, R4, 0x1000, RZ, 0xfc, !PT ;  /* 0x0000100004047812 */ /* 0x000fe200078efcff */
[----:B------:R-:W-:Y:S01]  /*0a20*/  USHF.R.U32 UR8, UR5, 0x4, URZ ;  /* 0x0000000405087899 */ /* 0x000fe200080016ff */
[----:B------:R-:W-:-:S03]  /*0a30*/  UMOV UR9, 0x120 ;  /* 0x0000012000097882 */ /* 0x000fc60000000000 */
[----:B------:R-:W-:-:S04]  /*0a40*/  ULOP3.LUT UR9, UR9, 0xf, UR8, 0xf8, !UPT ;  /* 0x0000000f09097892 */ /* 0x000fc8000f8ef808 */
[----:B------:R-:W-:Y:S01]  /*0a50*/  USHF.L.U32 UR9, UR9, 0x14, URZ ;  /* 0x0000001409097899 */ /* 0x000fe200080006ff */
[----:B------:R-:W-:Y:S01]  /*0a60*/  UMOV UR8, URZ ;  /* 0x000000ff00087c82 */ /* 0x000fe20008000000 */
[----:B------:R-:W-:-:S03]  /*0a70*/  USHF.R.U32 UR4, UR5, 0x4, URZ ;  /* 0x0000000405047899 */ /* 0x000fc600080016ff */
[----:B------:R-:W-:Y:S02]  /*0a80*/  UMOV UR5, 0x140 ;  /* 0x0000014000057882 */ /* 0x000fe40000000000 */
[----:B------:R-:W-:-:S04]  /*0a90*/  ULOP3.LUT UR5, UR5, 0xf, UR4, 0xf8, !UPT ;  /* 0x0000000f05057892 */ /* 0x000fc8000f8ef804 */
[----:B------:R-:W-:Y:S01]  /*0aa0*/  USHF.L.U32 UR5, UR5, 0x14, URZ ;  /* 0x0000001405057899 */ /* 0x000fe200080006ff */
[----:B------:R-:W-:Y:S01]  /*0ab0*/  UMOV UR4, URZ ;  /* 0x000000ff00047c82 */ /* 0x000fe20008000000 */
[----:B------:R-:W-:-:S06]  /*0ac0*/  ISETP.GE.U64.AND P1, PT, R4, 0x1400, PT ;  /* 0x000014000400780c */ /* 0x000fcc0003f36070 */
[----:B------:R-:W-:Y:S01]  /*0ad0*/  ISETP.LT.U32.AND P2, PT, R18, 0xd200, !P1 ;  /* 0x0000d2001200780c */ /* 0x000fe20004f41070 */
[C---:B--2---:R-:W-:Y:S02]  /*0ae0*/  PRMT R5, R16.reuse, 0x7632, R5 ;  /* 0x0000763210057816 */ /* 0x044fe40000000005 */
[C---:B------:R-:W-:Y:S01]  /*0af0*/  PRMT R26, R17.reuse, 0x7632, R26 ;  /* 0x00007632111a7816 */ /* 0x040fe2000000001a */
[----:B------:R-:W-:Y:S01]  /*0b00*/  IMAD.U32 R17, R17, 0x10000, RZ ;  /* 0x0001000011117824 */ /* 0x000fe200078e00ff */
[----:B------:R-:W-:Y:S01]  /*0b10*/  SHF.L.U32 R19, R16, 0x10, RZ ;  /* 0x0000001010137819 */ /* 0x000fe200000006ff */
[----:B0-----:R-:W-:Y:S01]  /*0b20*/  IMAD.U32 R21, R15, 0x10000, RZ ;  /* 0x000100000f157824 */ /* 0x001fe200078e00ff */
[----:B------:R-:W-:Y:S01]  /*0b30*/  PRMT R16, R14, 0x7632, R16 ;  /* 0x000076320e107816 */ /* 0x000fe20000000010 */
[C---:B-1----:R-:W-:Y:S01]  /*0b40*/  FMUL R22, R0.reuse, R17 ;  /* 0x0000001100167220 */ /* 0x042fe20000400000 */
[----:B------:R-:W-:Y:S01]  /*0b50*/  SHF.L.U32 R5, R5, 0x10, RZ ;  /* 0x0000001005057819 */ /* 0x000fe200000006ff */
[----:B------:R-:W-:Y:S01]  /*0b60*/  FMUL R19, R0, R19 ;  /* 0x0000001300137220 */ /* 0x000fe20000400000 */
[----:B------:R-:W-:Y:S01]  /*0b70*/  PRMT R20, R15, 0x7632, R20 ;  /* 0x000076320f147816 */ /* 0x000fe20000000014 */
[----:B------:R-:W-:Y:S01]  /*0b80*/  IMAD.U32 R15, R26, 0x10000, RZ ;  /* 0x000100001a0f7824 */ /* 0x000fe200078e00ff */
[----:B------:R-:W-:Y:S01]  /*0b90*/  SHF.L.U32 R14, R14, 0x10, RZ ;  /* 0x000000100e0e7819 */ /* 0x000fe200000006ff */
[----:B------:R-:W-:Y:S01]  /*0ba0*/  FMUL R5, R0, R5 ;  /* 0x0000000500057220 */ /* 0x000fe20000400000 */
[----:B------:R-:W-:Y:S01]  /*0bb0*/  SHF.L.U32 R16, R16, 0x10, RZ ;  /* 0x0000001010107819 */ /* 0x000fe200000006ff */
[----:B------:R-:W-:-:S02]  /*0bc0*/  IMAD.U32 R20, R20, 0x10000, RZ ;  /* 0x0001000014147824 */ /* 0x000fc400078e00ff */
[----:B------:R-:W-:Y:S01]  /*0bd0*/  FMUL R17, R0, R15 ;  /* 0x0000000f00117220 */ /* 0x000fe20000400000 */
[----:B------:R-:W-:Y:S01]  /*0be0*/  FMUL R14, R14, R19 ;  /* 0x000000130e0e7220 */ /* 0x000fe20000400000 */
[----:B------:R-:W-:Y:S01]  /*0bf0*/  FMUL R21, R21, R22 ;  /* 0x0000001615157220 */ /* 0x000fe20000400000 */
[----:B------:R-:W-:Y:S01]  /*0c00*/  FMUL R15, R16, R5 ;  /* 0x00000005100f7220 */ /* 0x000fe20000400000 */
[----:B------:R-:W-:Y:S01]  /*0c10*/  FMUL R20, R20, R17 ;  /* 0x0000001114147220 */ /* 0x000fe20000400000 */
[----:B------:R-:W-:Y:S01]  /*0c20*/  IADD3 R5, PT, PT, R2, R4, RZ ;  /* 0x0000000402057210 */ /* 0x000fe20007ffe0ff */
[----:B------:R-:W-:Y:S01]  /*0c30*/  CS2R R16, SRZ ;  /* 0x0000000000107805 */ /* 0x000fe2000001ff00 */
[----:B------:R-:W-:Y:S01]  /*0c40*/  CS2R R18, SRZ ;  /* 0x0000000000127805 */ /* 0x000fe2000001ff00 */
[----:B------:R-:W-:Y:S01]  /*0c50*/  F2FP.BF16.F32.PACK_AB R22, R15, R14 ;  /* 0x0000000e0f16723e */ /* 0x000fe200000010ff */
[----:B------:R-:W-:Y:S01]  /*0c60*/  IMAD.WIDE R14, R3, 0x2, R10 ;  /* 0x00000002030e7825 */ /* 0x000fe200078e020a */
[----:B------:R-:W-:-:S03]  /*0c70*/  F2FP.BF16.F32.PACK_AB R23, R20, R21 ;  /* 0x000000151417723e */ /* 0x000fc600000010ff */
[----:B------:R-:W-:Y:S02]  /*0c80*/  IMAD.WIDE R2, R3, 0x2, R12 ;  /* 0x0000000203027825 */ /* 0x000fe400078e020c */
[----:B------:R-:W-:Y:S02]  /*0c90*/  @!P0 STG.E.64 desc[UR6][R14.64], R22 ;  /* 0x000000160e008986 */ /* 0x000fe4000c101b06 */
[C---:B------:R-:W-:Y:S02]  /*0ca0*/  IMAD.WIDE R6, R5.reuse, 0x2, R6 ;  /* 0x0000000205067825 */ /* 0x040fe400078e0206 */
[----:B------:R0:W-:Y:S04]  /*0cb0*/  @!P0 STG.E.64 desc[UR6][R2.64], R22 ;  /* 0x0000001602008986 */ /* 0x0001e8000c101b06 */
[----:B------:R-:W2:Y:S04]  /*0cc0*/  @P2 LDG.E.EF.64 R16, desc[UR8][R6.64] ;  /* 0x0000000806102981 */ /* 0x000ea8000c0e1b00 */
[----:B------:R-:W3:Y:S01]  /*0cd0*/  @!P1 LDG.E.EL.64 R18, desc[UR4][R8.64+0x2000] ;  /* 0x0020000408129981 */ /* 0x000ee2000c2e1b00 */
[----:B------:R-:W-:-:S04]  /*0ce0*/  IMAD.WIDE R10, R5, 0x2, R10 ;  /* 0x00000002050a7825 */ /* 0x000fc800078e020a */
[----:B------:R-:W-:Y:S01]  /*0cf0*/  IMAD.WIDE R12, R5, 0x2, R12 ;  /* 0x00000002050c7825 */ /* 0x000fe200078e020c */
[C---:B--2---:R-:W-:Y:S02]  /*0d00*/  PRMT R4, R16.reuse, 0x7632, R4 ;  /* 0x0000763210047816 */ /* 0x044fe40000000004 */
[C---:B------:R-:W-:Y:S01]  /*0d10*/  PRMT R20, R17.reuse, 0x7632, R20 ;  /* 0x0000763211147816 */ /* 0x040fe20000000014 */
[----:B------:R-:W-:Y:S01]  /*0d20*/  IMAD.U32 R17, R17, 0x10000, RZ ;  /* 0x0001000011117824 */ /* 0x000fe200078e00ff */
[----:B------:R-:W-:Y:S02]  /*0d30*/  SHF.L.U32 R21, R16, 0x10, RZ ;  /* 0x0000001010157819 */ /* 0x000fe400000006ff */
[----:B---3--:R-:W-:Y:S01]  /*0d40*/  PRMT R16, R18, 0x7632, R16 ;  /* 0x0000763212107816 */ /* 0x008fe20000000010 */
[----:B------:R-:W-:Y:S01]  /*0d50*/  IMAD.U32 R7, R20, 0x10000, RZ ;  /* 0x0001000014077824 */ /* 0x000fe200078e00ff */
[C---:B0-----:R-:W-:Y:S01]  /*0d60*/  PRMT R2, R19.reuse, 0x7632, R2 ;  /* 0x0000763213027816 */ /* 0x041fe20000000002 */
[----:B------:R-:W-:Y:S01]  /*0d70*/  IMAD.U32 R19, R19, 0x10000, RZ ;  /* 0x0001000013137824 */ /* 0x000fe200078e00ff */
[----:B------:R-:W-:Y:S01]  /*0d80*/  SHF.L.U32 R3, R4, 0x10, RZ ;  /* 0x0000001004037819 */ /* 0x000fe200000006ff */
[----:B------:R-:W-:Y:S01]  /*0d90*/  FMUL R21, R0, R21 ;  /* 0x0000001500157220 */ /* 0x000fe20000400000 */
[----:B------:R-:W-:Y:S01]  /*0da0*/  SHF.L.U32 R18, R18, 0x10, RZ ;  /* 0x0000001012127819 */ /* 0x000fe200000006ff */
[----:B------:R-:W-:Y:S01]  /*0db0*/  FMUL R4, R0, R17 ;  /* 0x0000001100047220 */ /* 0x000fe20000400000 */
[----:B------:R-:W-:Y:S01]  /*0dc0*/  SHF.L.U32 R16, R16, 0x10, RZ ;  /* 0x0000001010107819 */ /* 0x000fe200000006ff */
[----:B------:R-:W-:Y:S01]  /*0dd0*/  FMUL R3, R0, R3 ;  /* 0x0000000300037220 */ /* 0x000fe20000400000 */
[----:B------:R-:W-:Y:S01]  /*0de0*/  SHF.L.U32 R2, R2, 0x10, RZ ;  /* 0x0000001002027819 */ /* 0x000fe200000006ff */
[----:B------:R-:W-:Y:S01]  /*0df0*/  FMUL R7, R0, R7 ;  /* 0x0000000700077220 */ /* 0x000fe20000400000 */
[----:B------:R-:W-:Y:S01]  /*0e00*/  FMUL R18, R18, R21 ;  /* 0x0000001512127220 */ /* 0x000fe20000400000 */
[----:B------:R-:W-:Y:S01]  /*0e10*/  FMUL R3, R16, R3 ;  /* 0x0000000310037220 */ /* 0x000fe20000400000 */
[----:B------:R-:W-:Y:S01]  /*0e20*/  FMUL R4, R19, R4 ;  /* 0x0000000413047220 */ /* 0x000fe20000400000 */
[----:B------:R-:W-:-:S03]  /*0e30*/  FMUL R7, R2, R7 ;  /* 0x0000000702077220 */ /* 0x000fc60000400000 */
[----:B------:R-:W-:Y:S02]  /*0e40*/  F2FP.BF16.F32.PACK_AB R6, R3, R18 ;  /* 0x000000120306723e */ /* 0x000fe400000010ff */
[----:B------:R-:W-:-:S05]  /*0e50*/  F2FP.BF16.F32.PACK_AB R7, R7, R4 ;  /* 0x000000040707723e */ /* 0x000fca00000010ff */
[----:B------:R0:W-:Y:S01]  /*0e60*/  @P2 STG.E.64 desc[UR6][R10.64], R6 ;  /* 0x000000060a002986 */ /* 0x0001e2000c101b06 */
[----:B------:R-:W-:Y:S05]  /*0e70*/  @!P2 EXIT ;  /* 0x000000000000a94d */ /* 0x000fea0003800000 */
[----:B------:R-:W-:Y:S01]  /*0e80*/  STG.E.64 desc[UR6][R12.64], R6 ;  /* 0x000000060c007986 */ /* 0x000fe2000c101b06 */
[----:B------:R-:W-:Y:S05]  /*0e90*/  EXIT ;  /* 0x000000000000794d */ /* 0x000fea0003800000 */
.L_x_1:
[----:B------:R-:W-:-:S00]  /*0ea0*/  BRA `(.L_x_1) ;  /* 0xfffffffc00fc7947 */ /* 0x000fc0000383ffff */
[----:B------:R-:W-:-:S00]  /*0eb0*/  NOP ;  /* 0x0000000000007918 */ /* 0x000fc00000000000 */
        /* <DEDUP_REMOVED lines=12> */
.L_x_2:


//--------------------- .nv.global.init           --------------------------
	.section	.nv.global.init,"aw",@progbits
.nv.global.init:
	.type		_$_str,@object
	.size		_$_str,(.L_0 - _$_str)
_$_str:
        /*0000*/ 	.byte	0x5f, 0x5f, 0x43, 0x55, 0x44, 0x41, 0x5f, 0x46, 0x54, 0x5a, 0x00
.L_0:


//--------------------- .nv.shared.triton_red_fused__scaled_dot_product_efficient_attention_mean_pow_2 --------------------------
	.section	.nv.shared.triton_red_fused__scaled_dot_product_efficient_attention_mean_pow_2,"aw",@nobits
	.sectionflags	@""
	.align	16
	.zero		1024


//--------------------- .nv.shared.reserved.0     --------------------------
	.section	.nv.shared.reserved.0,"aw",@nobits
	.weak		__nv_reservedSMEM_offset_0_alias
	.size		__nv_reservedSMEM_offset_0_alias, 0, 64
	.other		__nv_reservedSMEM_offset_0_alias,@"STO_CUDA_RESERVED_SHARED STV_DEFAULT"
__nv_reservedSMEM_offset_0_alias:
	.zero		0
	.zero		64


//--------------------- .nv.constant0.triton_red_fused__scaled_dot_product_efficient_attention_mean_pow_2 --------------------------
	.section	.nv.constant0.triton_red_fused__scaled_dot_product_efficient_attention_mean_pow_2,"a",@progbits
	.sectionflags	@""
	.align	4
.nv.constant0.triton_red_fused__scaled_dot_product_efficient_attention_mean_pow_2:
	.zero		944


//--------------------- SYMBOLS --------------------------

	.type		.nv.reservedSmem.offset0,@object
	.size		.nv.reservedSmem.offset0,0x4
	.type		.nv.reservedSmem.cap,@object
	.size		.nv.reservedSmem.cap,0x4
